	.headerflags	@"EF_CUDA_TEXMODE_UNIFIED EF_CUDA_64BIT_ADDRESS EF_CUDA_ACCELERATORS EF_CUDA_SM90 EF_CUDA_VIRTUAL_SM(EF_CUDA_SM90)"
	.elftype	@"ET_EXEC"


//--------------------- .nv.info                  --------------------------
	.section	.nv.info,"",@"SHT_CUDA_INFO"
	.align	4


	//----- nvinfo : EIATTR_REGCOUNT
	.align		4
        /*0000*/ 	.byte	0x04, 0x2f
        /*0002*/ 	.short	(.L_3 - .L_2)
	.align		4
.L_2:
        /*0004*/ 	.word	index@(triton_poi_fused_cat_27)
        /*0008*/ 	.word	0x00000030


	//----- nvinfo : EIATTR_MIN_STACK_SIZE
	.align		4
.L_3:
        /*000c*/ 	.byte	0x04, 0x12
        /*000e*/ 	.short	(.L_5 - .L_4)
	.align		4
.L_4:
        /*0010*/ 	.word	index@(triton_poi_fused_cat_27)
        /*0014*/ 	.word	0x00000000


	//----- nvinfo : EIATTR_FRAME_SIZE
	.align		4
.L_5:
        /*0018*/ 	.byte	0x04, 0x11
        /*001a*/ 	.short	(.L_7 - .L_6)
	.align		4
.L_6:
        /*001c*/ 	.word	index@(triton_poi_fused_cat_27)
        /*0020*/ 	.word	0x00000000


	//----- nvinfo : EIATTR_MIN_STACK_SIZE
	.align		4
.L_7:
        /*0024*/ 	.byte	0x04, 0x12
        /*0026*/ 	.short	(.L_9 - .L_8)
	.align		4
.L_8:
        /*0028*/ 	.word	index@(triton_poi_fused_cat_27)
        /*002c*/ 	.word	0x00000000
.L_9:


//--------------------- .nv.info.triton_poi_fused_cat_27 --------------------------
	.section	.nv.info.triton_poi_fused_cat_27,"",@"SHT_CUDA_INFO"
	.sectionflags	@""
	.align	4


	//----- nvinfo : EIATTR_CUDA_API_VERSION
	.align		4
        /*0000*/ 	.byte	0x04, 0x37
        /*0002*/ 	.short	(.L_11 - .L_10)
.L_10:
        /*0004*/ 	.word	0x0000007c


	//----- nvinfo : EIATTR_KPARAM_INFO
	.align		4
.L_11:
        /*0008*/ 	.byte	0x04, 0x17
        /*000a*/ 	.short	(.L_13 - .L_12)
.L_12:
        /*000c*/ 	.word	0x00000000
        /*0010*/ 	.short	0x0007
        /*0012*/ 	.short	0x0038
        /*0014*/ 	.byte	0x00, 0xf0, 0x11, 0x00


	//----- nvinfo : EIATTR_KPARAM_INFO
	.align		4
.L_13:
        /*0018*/ 	.byte	0x04, 0x17
        /*001a*/ 	.short	(.L_15 - .L_14)
.L_14:
        /*001c*/ 	.word	0x00000000
        /*0020*/ 	.short	0x0006
        /*0022*/ 	.short	0x0030
        /*0024*/ 	.byte	0x00, 0xf4, 0x21, 0x00


	//----- nvinfo : EIATTR_KPARAM_INFO
	.align		4
.L_15:
        /*0028*/ 	.byte	0x04, 0x17
        /*002a*/ 	.short	(.L_17 - .L_16)
.L_16:
        /*002c*/ 	.word	0x00000000
        /*0030*/ 	.short	0x0005
        /*0032*/ 	.short	0x0028
        /*0034*/ 	.byte	0x00, 0xf4, 0x21, 0x00


	//----- nvinfo : EIATTR_KPARAM_INFO
	.align		4
.L_17:
        /*0038*/ 	.byte	0x04, 0x17
        /*003a*/ 	.short	(.L_19 - .L_18)
.L_18:
        /*003c*/ 	.word	0x00000000
        /*0040*/ 	.short	0x0004
        /*0042*/ 	.short	0x0020
        /*0044*/ 	.byte	0x00, 0xf4, 0x21, 0x00


	//----- nvinfo : EIATTR_KPARAM_INFO
	.align		4
.L_19:
        /*0048*/ 	.byte	0x04, 0x17
        /*004a*/ 	.short	(.L_21 - .L_20)
.L_20:
        /*004c*/ 	.word	0x00000000
        /*0050*/ 	.short	0x0003
        /*0052*/ 	.short	0x0018
        /*0054*/ 	.byte	0x00, 0xf4, 0x21, 0x00


	//----- nvinfo : EIATTR_KPARAM_INFO
	.align		4
.L_21:
        /*0058*/ 	.byte	0x04, 0x17
        /*005a*/ 	.short	(.L_23 - .L_22)
.L_22:
        /*005c*/ 	.word	0x00000000
        /*0060*/ 	.short	0x0002
        /*0062*/ 	.short	0x0010
        /*0064*/ 	.byte	0x00, 0xf4, 0x21, 0x00


	//----- nvinfo : EIATTR_KPARAM_INFO
	.align		4
.L_23:
        /*0068*/ 	.byte	0x04, 0x17
        /*006a*/ 	.short	(.L_25 - .L_24)
.L_24:
        /*006c*/ 	.word	0x00000000
        /*0070*/ 	.short	0x0001
        /*0072*/ 	.short	0x0008
        /*0074*/ 	.byte	0x00, 0xf4, 0x21, 0x00


	//----- nvinfo : EIATTR_KPARAM_INFO
	.align		4
.L_25:
        /*0078*/ 	.byte	0x04, 0x17
        /*007a*/ 	.short	(.L_27 - .L_26)
.L_26:
        /*007c*/ 	.word	0x00000000
        /*0080*/ 	.short	0x0000
        /*0082*/ 	.short	0x0000
        /*0084*/ 	.byte	0x00, 0xf4, 0x21, 0x00


	//----- nvinfo : EIATTR_SPARSE_MMA_MASK
	.align		4
.L_27:
        /*0088*/ 	.byte	0x03, 0x50
        /*008a*/ 	.short	0x0000


	//----- nvinfo : EIATTR_MAXREG_COUNT
	.align		4
        /*008c*/ 	.byte	0x03, 0x1b
        /*008e*/ 	.short	0x00ff


	//----- nvinfo : EIATTR_EXIT_INSTR_OFFSETS
	.align		4
        /*0090*/ 	.byte	0x04, 0x1c
        /*0092*/ 	.short	(.L_29 - .L_28)


	//   ....[0]....
.L_28:
        /*0094*/ 	.word	0x000012e0


	//----- nvinfo : EIATTR_REQNTID
	.align		4
.L_29:
        /*0098*/ 	.byte	0x04, 0x10
        /*009a*/ 	.short	(.L_31 - .L_30)
.L_30:
        /*009c*/ 	.word	0x00000080
        /*00a0*/ 	.word	0x00000001
        /*00a4*/ 	.word	0x00000001


	//----- nvinfo : EIATTR_CBANK_PARAM_SIZE
	.align		4
.L_31:
        /*00a8*/ 	.byte	0x03, 0x19
        /*00aa*/ 	.short	0x003c


	//----- nvinfo : EIATTR_PARAM_CBANK
	.align		4
        /*00ac*/ 	.byte	0x04, 0x0a
        /*00ae*/ 	.short	(.L_33 - .L_32)
	.align		4
.L_32:
        /*00b0*/ 	.word	index@(.nv.constant0.triton_poi_fused_cat_27)
        /*00b4*/ 	.short	0x0210
        /*00b6*/ 	.short	0x003c


	//----- nvinfo : EIATTR_SW_WAR
	.align		4
.L_33:
        /*00b8*/ 	.byte	0x04, 0x36
        /*00ba*/ 	.short	(.L_35 - .L_34)
.L_34:
        /*00bc*/ 	.word	0x00000008
.L_35:


//--------------------- .nv.callgraph             --------------------------
	.section	.nv.callgraph,"",@"SHT_CUDA_CALLGRAPH"
	.align	4
	.sectionentsize	8
	.align		4
        /*0000*/ 	.word	0x00000000
	.align		4
        /*0004*/ 	.word	0xffffffff
	.align		4
        /*0008*/ 	.word	0x00000000
	.align		4
        /*000c*/ 	.word	0xfffffffe
	.align		4
        /*0010*/ 	.word	0x00000000
	.align		4
        /*0014*/ 	.word	0xfffffffd
	.align		4
        /*0018*/ 	.word	0x00000000
	.align		4
        /*001c*/ 	.word	0xfffffffc


//--------------------- .nv.constant4             --------------------------
	.section	.nv.constant4,"a",@progbits
	.align	8
	.align		8
.nv.constant4:
        /*0000*/ 	.dword	_$_str
	.align		8
        /*0008*/ 	.dword	_$_str_$_2


//--------------------- .text.triton_poi_fused_cat_27 --------------------------
	.section	.text.triton_poi_fused_cat_27,"ax",@progbits
	.align	128
        .global         triton_poi_fused_cat_27
        .type           triton_poi_fused_cat_27,@function
        .size           triton_poi_fused_cat_27,(.L_x_1 - triton_poi_fused_cat_27)
        .other          triton_poi_fused_cat_27,@"STO_CUDA_ENTRY STV_DEFAULT"
triton_poi_fused_cat_27:
.text.triton_poi_fused_cat_27:
[----:B------:R-:W-:Y:S01]  /*0000*/  LDC R1, c[0x0][0x28] ;  /* 0x00000a00ff017b82 */ /* 0x000fe20000000800 */
[----:B------:R-:W1:Y:S07]  /*0010*/  S2R R0, SR_TID.X ;  /* 0x0000000000007919 */ /* 0x000e6e0000002100 */
[----:B------:R-:W2:Y:S01]  /*0020*/  LDC.64 R4, c[0x0][0x228] ;  /* 0x00008a00ff047b82 */ /* 0x000ea20000000a00 */
[----:B------:R-:W-:Y:S01]  /*0030*/  CS2R R2, SRZ ;  /* 0x0000000000027805 */ /* 0x000fe2000001ff00 */
[----:B------:R-:W-:Y:S01]  /*0040*/  ULDC.64 UR4, c[0x0][0x208] ;  /* 0x0000820000047ab9 */ /* 0x000fe20000000a00 */
[----:B------:R-:W3:Y:S01]  /*0050*/  S2R R9, SR_CTAID.X ;  /* 0x0000000000097919 */ /* 0x000ee20000002500 */
[----:B------:R-:W-:Y:S01]  /*0060*/  CS2R R36, SRZ ;  /* 0x0000000000247805 */ /* 0x000fe2000001ff00 */
[----:B------:R-:W-:-:S02]  /*0070*/  IMAD.MOV.U32 R38, RZ, RZ, RZ ;  /* 0x000000ffff267224 */ /* 0x000fc400078e00ff */
[----:B------:R-:W-:Y:S02]  /*0080*/  IMAD.MOV.U32 R18, RZ, RZ, RZ ;  /* 0x000000ffff127224 */ /* 0x000fe400078e00ff */
[----:B------:R-:W-:Y:S01]  /*0090*/  IMAD.MOV.U32 R32, RZ, RZ, RZ ;  /* 0x000000ffff207224 */ /* 0x000fe200078e00ff */
[----:B------:R-:W-:Y:S01]  /*00a0*/  CS2R R14, SRZ ;  /* 0x00000000000e7805 */ /* 0x000fe2000001ff00 */
[----:B------:R-:W4:Y:S08]  /*00b0*/  LDC.64 R30, c[0x0][0x220] ;  /* 0x00008800ff1e7b82 */ /* 0x000f300000000a00 */
[----:B------:R-:W5:Y:S08]  /*00c0*/  LDC.64 R12, c[0x0][0x230] ;  /* 0x00008c00ff0c7b82 */ /* 0x000f700000000a00 */
[----:B------:R-:W4:Y:S01]  /*00d0*/  LDC.64 R10, c[0x0][0x238] ;  /* 0x00008e00ff0a7b82 */ /* 0x000f220000000a00 */
[----:B-1----:R-:W-:-:S05]  /*00e0*/  IMAD.SHL.U32 R0, R0, 0x4, RZ ;  /* 0x0000000400007824 */ /* 0x002fca00078e00ff */
[----:B------:R-:W-:-:S05]  /*00f0*/  LOP3.LUT R0, R0, 0x1fc, RZ, 0xc0, !PT ;  /* 0x000001fc00007812 */ /* 0x000fca00078ec0ff */
[----:B---3--:R-:W-:-:S05]  /*0100*/  IMAD R20, R9, 0x400, R0 ;  /* 0x0000040009147824 */ /* 0x008fca00078e0200 */
[----:B------:R-:W-:-:S04]  /*0110*/  SHF.R.S32.HI R33, RZ, 0x1f, R20 ;  /* 0x0000001fff217819 */ /* 0x000fc80000011414 */
[----:B------:R-:W-:-:S04]  /*0120*/  LEA.HI R34, R33, R20, RZ, 0x6 ;  /* 0x0000001421227211 */ /* 0x000fc800078f30ff */
[--C-:B------:R-:W-:Y:S02]  /*0130*/  SHF.R.S32.HI R17, RZ, 0x6, R34.reuse ;  /* 0x00000006ff117819 */ /* 0x100fe40000011422 */
[----:B------:R-:W-:-:S04]  /*0140*/  SHF.R.S32.HI R0, RZ, 0x1f, R34 ;  /* 0x0000001fff007819 */ /* 0x000fc80000011422 */
[----:B------:R-:W-:-:S04]  /*0150*/  LEA.HI R0, R0, R17, RZ, 0xa ;  /* 0x0000001100007211 */ /* 0x000fc800078f50ff */
[----:B------:R-:W-:-:S05]  /*0160*/  LOP3.LUT R0, R0, 0xfffffc00, RZ, 0xc0, !PT ;  /* 0xfffffc0000007812 */ /* 0x000fca00078ec0ff */
[----:B------:R-:W-:Y:S01]  /*0170*/  IMAD.IADD R17, R17, 0x1, -R0 ;  /* 0x0000000111117824 */ /* 0x000fe200078e0a00 */
[----:B------:R-:W-:-:S03]  /*0180*/  SHF.R.S32.HI R0, RZ, 0x15, R9 ;  /* 0x00000015ff007819 */ /* 0x000fc60000011409 */
[C---:B--2---:R-:W-:Y:S01]  /*0190*/  IMAD.WIDE R6, R17.reuse, 0x4, R4 ;  /* 0x0000000411067825 */ /* 0x044fe200078e0204 */
[----:B------:R-:W-:Y:S02]  /*01a0*/  ISETP.GT.AND P3, PT, R17, 0x1ff, PT ;  /* 0x000001ff1100780c */ /* 0x000fe40003f64270 */
[----:B------:R-:W-:Y:S01]  /*01b0*/  SGXT R0, R0, 0x1 ;  /* 0x000000010000781a */ /* 0x000fe20000000200 */
[----:B------:R-:W-:-:S10]  /*01c0*/  VIADD R35, R20, 0x200 ;  /* 0x0000020014237836 */ /* 0x000fd40000000000 */
[----:B------:R-:W2:Y:S01]  /*01d0*/  @P3 LDG.E.EL R3, desc[UR4][R6.64+-0x800] ;  /* 0xfff8000406033981 */ /* 0x000ea2000c2e1900 */
[----:B------:R-:W-:-:S03]  /*01e0*/  LEA.HI R0, R0, R35, RZ, 0x6 ;  /* 0x0000002300007211 */ /* 0x000fc600078f30ff */
[----:B------:R-:W3:Y:S01]  /*01f0*/  @P3 LDG.E.EL R36, desc[UR4][R6.64+-0x800] ;  /* 0xfff8000406243981 */ /* 0x000ee2000c2e1900 */
[--C-:B------:R-:W-:Y:S02]  /*0200*/  SHF.R.S32.HI R19, RZ, 0x6, R0.reuse ;  /* 0x00000006ff137819 */ /* 0x100fe40000011400 */
[----:B------:R-:W-:Y:S01]  /*0210*/  SHF.R.S32.HI R0, RZ, 0x1f, R0 ;  /* 0x0000001fff007819 */ /* 0x000fe20000011400 */
[----:B------:R-:W3:Y:S03]  /*0220*/  @P3 LDG.E.EL R37, desc[UR4][R6.64+-0x800] ;  /* 0xfff8000406253981 */ /* 0x000ee6000c2e1900 */
[----:B------:R-:W-:Y:S01]  /*0230*/  LEA.HI R0, R0, R19, RZ, 0xa ;  /* 0x0000001300007211 */ /* 0x000fe200078f50ff */
[----:B------:R1:W3:Y:S03]  /*0240*/  @P3 LDG.E.EL R38, desc[UR4][R6.64+-0x800] ;  /* 0xfff8000406263981 */ /* 0x0002e6000c2e1900 */
[----:B------:R-:W-:-:S05]  /*0250*/  LOP3.LUT R0, R0, 0xfffffc00, RZ, 0xc0, !PT ;  /* 0xfffffc0000007812 */ /* 0x000fca00078ec0ff */
[----:B------:R-:W-:-:S05]  /*0260*/  IMAD.IADD R19, R19, 0x1, -R0 ;  /* 0x0000000113137824 */ /* 0x000fca00078e0a00 */
[C---:B------:R-:W-:Y:S01]  /*0270*/  ISETP.GT.AND P2, PT, R19.reuse, 0x1ff, PT ;  /* 0x000001ff1300780c */ /* 0x040fe20003f44270 */
[----:B------:R-:W-:-:S12]  /*0280*/  IMAD.WIDE R4, R19, 0x4, R4 ;  /* 0x0000000413047825 */ /* 0x000fd800078e0204 */
[----:B------:R-:W3:Y:S04]  /*0290*/  @P2 LDG.E.EL R18, desc[UR4][R4.64+-0x800] ;  /* 0xfff8000404122981 */ /* 0x000ee8000c2e1900 */
[----:B------:R-:W3:Y:S04]  /*02a0*/  @P2 LDG.E.EL R32, desc[UR4][R4.64+-0x800] ;  /* 0xfff8000404202981 */ /* 0x000ee8000c2e1900 */
[----:B------:R-:W3:Y:S04]  /*02b0*/  @P2 LDG.E.EL R15, desc[UR4][R4.64+-0x800] ;  /* 0xfff80004040f2981 */ /* 0x000ee8000c2e1900 */
[----:B------:R5:W3:Y:S01]  /*02c0*/  @P2 LDG.E.EL R14, desc[UR4][R4.64+-0x800] ;  /* 0xfff80004040e2981 */ /* 0x000ae2000c2e1900 */
[----:B------:R-:W-:Y:S01]  /*02d0*/  CS2R R8, SRZ ;  /* 0x0000000000087805 */ /* 0x000fe2000001ff00 */
[----:B------:R-:W-:-:S02]  /*02e0*/  IMAD.MOV.U32 R16, RZ, RZ, RZ ;  /* 0x000000ffff107224 */ /* 0x000fc400078e00ff */
[----:B------:R-:W-:Y:S02]  /*02f0*/  IMAD.MOV.U32 R43, RZ, RZ, RZ ;  /* 0x000000ffff2b7224 */ /* 0x000fe400078e00ff */
[--C-:B----4-:R-:W-:Y:S01]  /*0300*/  IMAD.WIDE R22, R17, 0x4, R30.reuse ;  /* 0x0000000411167825 */ /* 0x110fe200078e021e */
[----:B-1----:R-:W-:Y:S02]  /*0310*/  CS2R R6, SRZ ;  /* 0x0000000000067805 */ /* 0x002fe4000001ff00 */
[----:B------:R-:W-:Y:S02]  /*0320*/  CS2R R26, SRZ ;  /* 0x00000000001a7805 */ /* 0x000fe4000001ff00 */
[----:B------:R-:W-:Y:S02]  /*0330*/  CS2R R24, SRZ ;  /* 0x0000000000187805 */ /* 0x000fe4000001ff00 */
[----:B0----5:R-:W-:Y:S01]  /*0340*/  CS2R R4, SRZ ;  /* 0x0000000000047805 */ /* 0x021fe2000001ff00 */
[----:B------:R-:W4:Y:S01]  /*0350*/  @P3 LDG.E.EL R8, desc[UR4][R22.64+-0x800] ;  /* 0xfff8000416083981 */ /* 0x000f22000c2e1900 */
[----:B------:R-:W-:Y:S01]  /*0360*/  IMAD.MOV.U32 R40, RZ, RZ, RZ ;  /* 0x000000ffff287224 */ /* 0x000fe200078e00ff */
[----:B------:R-:W-:Y:S01]  /*0370*/  CS2R R28, SRZ ;  /* 0x00000000001c7805 */ /* 0x000fe2000001ff00 */
[----:B------:R-:W-:Y:S01]  /*0380*/  IMAD.MOV.U32 R0, RZ, RZ, RZ ;  /* 0x000000ffff007224 */ /* 0x000fe200078e00ff */
[----:B------:R-:W5:Y:S01]  /*0390*/  @P3 LDG.E.EL R16, desc[UR4][R22.64+-0x800] ;  /* 0xfff8000416103981 */ /* 0x000f62000c2e1900 */
[----:B------:R-:W-:-:S03]  /*03a0*/  IMAD.WIDE R30, R19, 0x4, R30 ;  /* 0x00000004131e7825 */ /* 0x000fc600078e021e */
[----:B------:R-:W4:Y:S01]  /*03b0*/  @P3 LDG.E.EL R9, desc[UR4][R22.64+-0x800] ;  /* 0xfff8000416093981 */ /* 0x000f22000c2e1900 */
[----:B------:R-:W-:-:S03]  /*03c0*/  IMAD.WIDE R44, R17, 0x4, R12 ;  /* 0x00000004112c7825 */ /* 0x000fc600078e020c */
[----:B------:R0:W4:Y:S01]  /*03d0*/  @P3 LDG.E.EL R43, desc[UR4][R22.64+-0x800] ;  /* 0xfff80004162b3981 */ /* 0x000122000c2e1900 */
[----:B------:R-:W-:-:S03]  /*03e0*/  IMAD.WIDE R12, R19, 0x4, R12 ;  /* 0x00000004130c7825 */ /* 0x000fc600078e020c */
[----:B------:R-:W4:Y:S04]  /*03f0*/  @P2 LDG.E.EL R5, desc[UR4][R30.64+-0x800] ;  /* 0xfff800041e052981 */ /* 0x000f28000c2e1900 */
[----:B------:R-:W4:Y:S01]  /*0400*/  @P2 LDG.E.EL R7, desc[UR4][R30.64+-0x800] ;  /* 0xfff800041e072981 */ /* 0x000f22000c2e1900 */
[----:B0-----:R-:W-:-:S03]  /*0410*/  CS2R R22, SRZ ;  /* 0x0000000000167805 */ /* 0x001fc6000001ff00 */
[----:B------:R-:W4:Y:S04]  /*0420*/  @P2 LDG.E.EL R26, desc[UR4][R30.64+-0x800] ;  /* 0xfff800041e1a2981 */ /* 0x000f28000c2e1900 */
[----:B------:R0:W4:Y:S04]  /*0430*/  @P2 LDG.E.EL R24, desc[UR4][R30.64+-0x800] ;  /* 0xfff800041e182981 */ /* 0x000128000c2e1900 */
[----:B------:R-:W4:Y:S04]  /*0440*/  @P3 LDG.E.EL R40, desc[UR4][R44.64+-0x800] ;  /* 0xfff800042c283981 */ /* 0x000f28000c2e1900 */
[----:B------:R-:W4:Y:S01]  /*0450*/  @P3 LDG.E.EL R0, desc[UR4][R44.64+-0x800] ;  /* 0xfff800042c003981 */ /* 0x000f22000c2e1900 */
[----:B0-----:R-:W-:-:S03]  /*0460*/  CS2R R30, SRZ ;  /* 0x00000000001e7805 */ /* 0x001fc6000001ff00 */
[----:B------:R-:W4:Y:S04]  /*0470*/  @P3 LDG.E.EL R2, desc[UR4][R44.64+-0x800] ;  /* 0xfff800042c023981 */ /* 0x000f28000c2e1900 */
[----:B------:R0:W4:Y:S04]  /*0480*/  @P3 LDG.E.EL R4, desc[UR4][R44.64+-0x800] ;  /* 0xfff800042c043981 */ /* 0x000128000c2e1900 */
[----:B------:R-:W4:Y:S04]  /*0490*/  @P2 LDG.E.EL R28, desc[UR4][R12.64+-0x800] ;  /* 0xfff800040c1c2981 */ /* 0x000f28000c2e1900 */
[----:B------:R-:W4:Y:S01]  /*04a0*/  @P2 LDG.E.EL R27, desc[UR4][R12.64+-0x800] ;  /* 0xfff800040c1b2981 */ /* 0x000f22000c2e1900 */
[----:B0-----:R-:W-:-:S03]  /*04b0*/  IMAD.MOV.U32 R45, RZ, RZ, RZ ;  /* 0x000000ffff2d7224 */ /* 0x001fc600078e00ff */
[----:B------:R-:W4:Y:S04]  /*04c0*/  @P2 LDG.E.EL R25, desc[UR4][R12.64+-0x800] ;  /* 0xfff800040c192981 */ /* 0x000f28000c2e1900 */
[----:B------:R0:W4:Y:S02]  /*04d0*/  @P2 LDG.E.EL R23, desc[UR4][R12.64+-0x800] ;  /* 0xfff800040c172981 */ /* 0x000124000c2e1900 */
[----:B0-----:R-:W-:-:S05]  /*04e0*/  IMAD.WIDE R12, R17, 0x4, R10 ;  /* 0x00000004110c7825 */ /* 0x001fca00078e020a */
[----:B------:R-:W4:Y:S04]  /*04f0*/  @P3 LDG.E.EL R45, desc[UR4][R12.64+-0x800] ;  /* 0xfff800040c2d3981 */ /* 0x000f28000c2e1900 */
[----:B------:R-:W4:Y:S04]  /*0500*/  @P3 LDG.E.EL R31, desc[UR4][R12.64+-0x800] ;  /* 0xfff800040c1f3981 */ /* 0x000f28000c2e1900 */
[----:B------:R-:W4:Y:S04]  /*0510*/  @P3 LDG.E.EL R29, desc[UR4][R12.64+-0x800] ;  /* 0xfff800040c1d3981 */ /* 0x000f28000c2e1900 */
[----:B------:R0:W4:Y:S02]  /*0520*/  @P3 LDG.E.EL R30, desc[UR4][R12.64+-0x800] ;  /* 0xfff800040c1e3981 */ /* 0x000124000c2e1900 */
[----:B0-----:R-:W-:-:S04]  /*0530*/  SHF.R.S32.HI R12, RZ, 0x1f, R35 ;  /* 0x0000001fff0c7819 */ /* 0x001fc80000011423 */
[----:B------:R-:W-:Y:S01]  /*0540*/  LEA.HI R13, R12, R35, RZ, 0x10 ;  /* 0x000000230c0d7211 */ /* 0x000fe200078f80ff */
[----:B------:R-:W-:Y:S02]  /*0550*/  IMAD.MOV.U32 R21, RZ, RZ, RZ ;  /* 0x000000ffff157224 */ /* 0x000fe400078e00ff */
[----:B------:R-:W-:Y:S01]  /*0560*/  IMAD.WIDE R10, R19, 0x4, R10 ;  /* 0x00000004130a7825 */ /* 0x000fe200078e020a */
[----:B------:R-:W-:-:S04]  /*0570*/  LEA.HI R33, R33, R20, RZ, 0x10 ;  /* 0x0000001421217211 */ /* 0x000fc800078f80ff */
[----:B------:R-:W4:Y:S04]  /*0580*/  @P2 LDG.E.EL R21, desc[UR4][R10.64+-0x800] ;  /* 0xfff800040a152981 */ /* 0x000f28000c2e1900 */
[----:B------:R-:W4:Y:S04]  /*0590*/  @P2 LDG.E.EL R22, desc[UR4][R10.64+-0x800] ;  /* 0xfff800040a162981 */ /* 0x000f28000c2e1900 */
[----:B------:R-:W4:Y:S01]  /*05a0*/  @P2 LDG.E.EL R6, desc[UR4][R10.64+-0x800] ;  /* 0xfff800040a062981 */ /* 0x000f22000c2e1900 */
[----:B------:R-:W-:Y:S02]  /*05b0*/  ISETP.GE.AND P1, PT, R17, 0x200, PT ;  /* 0x000002001100780c */ /* 0x000fe40003f26270 */
[----:B--2---:R-:W-:-:S05]  /*05c0*/  SEL R41, R3, RZ, P3 ;  /* 0x000000ff03297207 */ /* 0x004fca0001800000 */
[----:B------:R-:W-:Y:S01]  /*05d0*/  FADD R41, R41, 9.9999997473787516356e-06 ;  /* 0x3727c5ac29297421 */ /* 0x000fe20000000000 */
[----:B---3--:R-:W-:-:S05]  /*05e0*/  SEL R36, R36, RZ, P3 ;  /* 0x000000ff24247207 */ /* 0x008fca0001800000 */
[----:B------:R-:W0:Y:S01]  /*05f0*/  MUFU.SQRT R41, R41 ;  /* 0x0000002900297308 */ /* 0x000e220000002000 */
[----:B------:R-:W-:Y:S01]  /*0600*/  FADD R12, R36, 9.9999997473787516356e-06 ;  /* 0x3727c5ac240c7421 */ /* 0x000fe20000000000 */
[----:B------:R-:W-:Y:S01]  /*0610*/  IMAD.MOV.U32 R3, RZ, RZ, RZ ;  /* 0x000000ffff037224 */ /* 0x000fe200078e00ff */
[----:B------:R-:W-:-:S05]  /*0620*/  SEL R39, R37, RZ, P3 ;  /* 0x000000ff25277207 */ /* 0x000fca0001800000 */
[----:B------:R-:W1:Y:S01]  /*0630*/  MUFU.SQRT R12, R12 ;  /* 0x0000000c000c7308 */ /* 0x000e620000002000 */
[C---:B0-----:R-:W-:Y:S01]  /*0640*/  FSETP.GT.AND P0, PT, R41.reuse, 8.50705917302346158658e+37, PT ;  /* 0x7e8000002900780b */ /* 0x041fe20003f04000 */
[----:B------:R0:W2:Y:S01]  /*0650*/  @P2 LDG.E.EL R3, desc[UR4][R10.64+-0x800] ;  /* 0xfff800040a032981 */ /* 0x0000a2000c2e1900 */
[----:B------:R-:W-:Y:S02]  /*0660*/  FSETP.GEU.AND P5, PT, R41, 1.175494350822287508e-38, PT ;  /* 0x008000002900780b */ /* 0x000fe40003fae000 */
[----:B------:R-:W-:Y:S02]  /*0670*/  LOP3.LUT R36, R13, 0xffff0000, RZ, 0xc0, !PT ;  /* 0xffff00000d247812 */ /* 0x000fe400078ec0ff */
[----:B------:R-:W-:Y:S02]  /*0680*/  SEL R38, R38, RZ, P3 ;  /* 0x000000ff26267207 */ /* 0x000fe40001800000 */
[----:B0-----:R-:W-:Y:S01]  /*0690*/  LOP3.LUT R11, R34, 0xffffffc0, RZ, 0xc0, !PT ;  /* 0xffffffc0220b7812 */ /* 0x001fe200078ec0ff */
[----:B------:R-:W-:Y:S01]  /*06a0*/  FADD R34, R39, 9.9999997473787516356e-06 ;  /* 0x3727c5ac27227421 */ /* 0x000fe20000000000 */
[----:B------:R-:W-:-:S03]  /*06b0*/  IMAD.IADD R37, R35, 0x1, -R36 ;  /* 0x0000000123257824 */ /* 0x000fc600078e0a24 */
[----:B------:R-:W-:Y:S01]  /*06c0*/  @P0 FMUL R41, R41, 0.25 ;  /* 0x3e80000029290820 */ /* 0x000fe20000400000 */
[----:B------:R-:W-:Y:S02]  /*06d0*/  LOP3.LUT R35, R33, 0xffff0000, RZ, 0xc0, !PT ;  /* 0xffff000021237812 */ /* 0x000fe400078ec0ff */
[----:B-1----:R-:W-:Y:S01]  /*06e0*/  FSETP.GT.AND P4, PT, R12, 8.50705917302346158658e+37, PT ;  /* 0x7e8000000c00780b */ /* 0x002fe20003f84000 */
[----:B------:R-:W0:Y:S01]  /*06f0*/  MUFU.SQRT R34, R34 ;  /* 0x0000002200227308 */ /* 0x000e220000002000 */
[----:B------:R-:W-:Y:S01]  /*0700*/  @!P5 FMUL R41, R41, 16777216 ;  /* 0x4b8000002929d820 */ /* 0x000fe20000400000 */
[----:B------:R-:W-:Y:S01]  /*0710*/  SHF.R.S32.HI R10, RZ, 0x10, R33 ;  /* 0x00000010ff0a7819 */ /* 0x000fe20000011421 */
[----:B------:R-:W-:Y:S02]  /*0720*/  IMAD.IADD R35, R20, 0x1, -R35 ;  /* 0x0000000114237824 */ /* 0x000fe400078e0a23 */
[----:B------:R-:W-:Y:S01]  /*0730*/  FADD R33, R38, 9.9999997473787516356e-06 ;  /* 0x3727c5ac26217421 */ /* 0x000fe20000000000 */
[----:B------:R-:W-:Y:S01]  /*0740*/  IMAD.IADD R11, R20, 0x1, -R11 ;  /* 0x00000001140b7824 */ /* 0x000fe200078e0a0b */
[----:B------:R-:W-:Y:S01]  /*0750*/  SHF.R.S32.HI R38, RZ, 0x10, R13 ;  /* 0x00000010ff267819 */ /* 0x000fe2000001140d */
[----:B------:R-:W-:Y:S01]  /*0760*/  IMAD.MOV.U32 R13, RZ, RZ, 0x3e800000 ;  /* 0x3e800000ff0d7424 */ /* 0x000fe200078e00ff */
[----:B------:R-:W-:Y:S01]  /*0770*/  FSETP.GEU.AND P6, PT, R12, 1.175494350822287508e-38, PT ;  /* 0x008000000c00780b */ /* 0x000fe20003fce000 */
[----:B------:R-:W1:Y:S01]  /*0780*/  MUFU.RCP R44, R41 ;  /* 0x00000029002c7308 */ /* 0x000e620000001000 */
[----:B------:R-:W-:Y:S01]  /*0790*/  IMAD R39, R10, 0x8000, R35 ;  /* 0x000080000a277824 */ /* 0x000fe200078e0223 */
[----:B------:R-:W-:Y:S01]  /*07a0*/  SEL R18, R18, RZ, P2 ;  /* 0x000000ff12127207 */ /* 0x000fe20001000000 */
[----:B------:R-:W-:Y:S01]  /*07b0*/  IMAD R10, R10, 0x8000, R11 ;  /* 0x000080000a0a7824 */ /* 0x000fe200078e020b */
[----:B------:R-:W-:-:S04]  /*07c0*/  FSEL R35, R13, 1, P0 ;  /* 0x3f8000000d237808 */ /* 0x000fc80000000000 */
[----:B------:R-:W3:Y:S01]  /*07d0*/  MUFU.SQRT R33, R33 ;  /* 0x0000002100217308 */ /* 0x000ee20000002000 */
[----:B------:R-:W-:Y:S02]  /*07e0*/  IMAD R10, R17, 0x40, R10 ;  /* 0x00000040110a7824 */ /* 0x000fe400078e020a */
[----:B------:R-:W-:Y:S01]  /*07f0*/  FADD R17, R18, 9.9999997473787516356e-06 ;  /* 0x3727c5ac12117421 */ /* 0x000fe20000000000 */
[----:B------:R-:W-:Y:S01]  /*0800*/  @P4 FMUL R12, R12, 0.25 ;  /* 0x3e8000000c0c4820 */ /* 0x000fe20000400000 */
[----:B------:R-:W-:Y:S01]  /*0810*/  @!P5 FMUL R35, R35, 16777216 ;  /* 0x4b8000002323d820 */ /* 0x000fe20000400000 */
[----:B0-----:R-:W-:Y:S01]  /*0820*/  FSETP.GT.AND P5, PT, R34, 8.50705917302346158658e+37, PT ;  /* 0x7e8000002200780b */ /* 0x001fe20003fa4000 */
[----:B------:R-:W-:Y:S02]  /*0830*/  IMAD R36, R38, 0x8000, R11 ;  /* 0x0000800026247824 */ /* 0x000fe400078e020b */
[----:B------:R-:W-:Y:S01]  /*0840*/  @!P6 FMUL R12, R12, 16777216 ;  /* 0x4b8000000c0ce820 */ /* 0x000fe20000400000 */
[----:B------:R-:W-:Y:S01]  /*0850*/  IMAD R37, R38, 0x8000, R37 ;  /* 0x0000800026257824 */ /* 0x000fe200078e0225 */
[----:B------:R-:W-:Y:S01]  /*0860*/  FSEL R38, R13, 1, P4 ;  /* 0x3f8000000d267808 */ /* 0x000fe20002000000 */
[----:B------:R-:W0:Y:S01]  /*0870*/  MUFU.SQRT R17, R17 ;  /* 0x0000001100117308 */ /* 0x000e220000002000 */
[----:B-1----:R-:W-:Y:S01]  /*0880*/  FMUL R44, R44, R35 ;  /* 0x000000232c2c7220 */ /* 0x002fe20000400000 */
[----:B------:R-:W-:-:S02]  /*0890*/  FSETP.GEU.AND P4, PT, R34, 1.175494350822287508e-38, PT ;  /* 0x008000002200780b */ /* 0x000fc40003f8e000 */
[----:B------:R-:W-:Y:S01]  /*08a0*/  @!P6 FMUL R38, R38, 16777216 ;  /* 0x4b8000002626e820 */ /* 0x000fe20000400000 */
[----:B------:R-:W-:-:S03]  /*08b0*/  SEL R18, R32, RZ, P2 ;  /* 0x000000ff20127207 */ /* 0x000fc60001000000 */
[----:B------:R-:W1:Y:S01]  /*08c0*/  MUFU.RCP R35, R12 ;  /* 0x0000000c00237308 */ /* 0x000e620000001000 */
[----:B---3--:R-:W-:Y:S01]  /*08d0*/  FSETP.GT.AND P6, PT, R33, 8.50705917302346158658e+37, PT ;  /* 0x7e8000002100780b */ /* 0x008fe20003fc4000 */
[----:B------:R-:W-:Y:S01]  /*08e0*/  FADD R18, R18, 9.9999997473787516356e-06 ;  /* 0x3727c5ac12127421 */ /* 0x000fe20000000000 */
[----:B------:R-:W-:Y:S01]  /*08f0*/  FSEL R42, R13, 1, P5 ;  /* 0x3f8000000d2a7808 */ /* 0x000fe20002800000 */
[----:B------:R-:W-:Y:S01]  /*0900*/  @P5 FMUL R34, R34, 0.25 ;  /* 0x3e80000022225820 */ /* 0x000fe20000400000 */
[C---:B------:R-:W-:Y:S01]  /*0910*/  IMAD R11, R19.reuse, 0x40, R36 ;  /* 0x00000040130b7824 */ /* 0x040fe200078e0224 */
[----:B------:R-:W-:Y:S02]  /*0920*/  ISETP.GE.AND P0, PT, R19, 0x200, PT ;  /* 0x000002001300780c */ /* 0x000fe40003f06270 */
[----:B------:R-:W-:Y:S01]  /*0930*/  SEL R19, R15, RZ, P2 ;  /* 0x000000ff0f137207 */ /* 0x000fe20001000000 */
[----:B------:R-:W-:Y:S01]  /*0940*/  @!P4 FMUL R34, R34, 16777216 ;  /* 0x4b8000002222c820 */ /* 0x000fe20000400000 */
[----:B------:R-:W3:Y:S01]  /*0950*/  MUFU.SQRT R15, R18 ;  /* 0x00000012000f7308 */ /* 0x000ee20000002000 */
[----:B------:R-:W-:Y:S01]  /*0960*/  @!P4 FMUL R42, R42, 16777216 ;  /* 0x4b8000002a2ac820 */ /* 0x000fe20000400000 */
[----:B------:R-:W-:-:S02]  /*0970*/  FSETP.GEU.AND P5, PT, R33, 1.175494350822287508e-38, PT ;  /* 0x008000002100780b */ /* 0x000fc40003fae000 */
[----:B0-----:R-:W-:Y:S01]  /*0980*/  FSETP.GT.AND P4, PT, R17, 8.50705917302346158658e+37, PT ;  /* 0x7e8000001100780b */ /* 0x001fe20003f84000 */
[----:B-1----:R-:W-:Y:S01]  /*0990*/  FMUL R38, R35, R38 ;  /* 0x0000002623267220 */ /* 0x002fe20000400000 */
[----:B------:R-:W-:Y:S01]  /*09a0*/  FADD R12, R19, 9.9999997473787516356e-06 ;  /* 0x3727c5ac130c7421 */ /* 0x000fe20000000000 */
[----:B------:R-:W-:Y:S01]  /*09b0*/  @P6 FMUL R33, R33, 0.25 ;  /* 0x3e80000021216820 */ /* 0x000fe20000400000 */
[----:B------:R-:W-:Y:S02]  /*09c0*/  FSEL R35, R13, 1, P6 ;  /* 0x3f8000000d237808 */ /* 0x000fe40003000000 */
[----:B------:R-:W-:Y:S02]  /*09d0*/  FSETP.GEU.AND P6, PT, R17, 1.175494350822287508e-38, PT ;  /* 0x008000001100780b */ /* 0x000fe40003fce000 */
[----:B------:R-:W0:Y:S01]  /*09e0*/  MUFU.SQRT R12, R12 ;  /* 0x0000000c000c7308 */ /* 0x000e220000002000 */
[----:B------:R-:W-:Y:S02]  /*09f0*/  SEL R14, R14, RZ, P2 ;  /* 0x000000ff0e0e7207 */ /* 0x000fe40001000000 */
[----:B------:R-:W-:Y:S01]  /*0a00*/  @!P5 FMUL R33, R33, 16777216 ;  /* 0x4b8000002121d820 */ /* 0x000fe20000400000 */
[----:B------:R-:W-:Y:S01]  /*0a10*/  @!P5 FMUL R35, R35, 16777216 ;  /* 0x4b8000002323d820 */ /* 0x000fe20000400000 */
[----:B------:R-:W-:Y:S01]  /*0a20*/  @P4 FMUL R17, R17, 0.25 ;  /* 0x3e80000011114820 */ /* 0x000fe20000400000 */
[----:B---3--:R-:W-:-:S02]  /*0a30*/  FSETP.GT.AND P5, PT, R15, 8.50705917302346158658e+37, PT ;  /* 0x7e8000000f00780b */ /* 0x008fc40003fa4000 */
[----:B------:R-:W-:-:S03]  /*0a40*/  FSEL R18, R13, 1, P4 ;  /* 0x3f8000000d127808 */ /* 0x000fc60002000000 */
[----:B------:R-:W-:Y:S01]  /*0a50*/  @!P6 FMUL R17, R17, 16777216 ;  /* 0x4b8000001111e820 */ /* 0x000fe20000400000 */
[----:B------:R-:W-:Y:S01]  /*0a60*/  MUFU.RCP R32, R33 ;  /* 0x0000002100207308 */ /* 0x000fe20000001000 */
[----:B------:R-:W-:Y:S01]  /*0a70*/  FADD R14, R14, 9.9999997473787516356e-06 ;  /* 0x3727c5ac0e0e7421 */ /* 0x000fe20000000000 */
[----:B------:R-:W-:Y:S01]  /*0a80*/  FSETP.GEU.AND P4, PT, R15, 1.175494350822287508e-38, PT ;  /* 0x008000000f00780b */ /* 0x000fe20003f8e000 */
[----:B------:R-:W-:Y:S01]  /*0a90*/  @!P6 FMUL R18, R18, 16777216 ;  /* 0x4b8000001212e820 */ /* 0x000fe20000400000 */
[----:B0-----:R-:W-:-:S04]  /*0aa0*/  FSETP.GT.AND P6, PT, R12, 8.50705917302346158658e+37, PT ;  /* 0x7e8000000c00780b */ /* 0x001fc80003fc4000 */
[----:B------:R0:W1:Y:S01]  /*0ab0*/  MUFU.RCP R19, R34 ;  /* 0x0000002200137308 */ /* 0x0000620000001000 */
[----:B------:R-:W-:-:S07]  /*0ac0*/  @P5 FMUL R15, R15, 0.25 ;  /* 0x3e8000000f0f5820 */ /* 0x000fce0000400000 */
[----:B------:R-:W3:Y:S01]  /*0ad0*/  MUFU.RCP R33, R17 ;  /* 0x0000001100217308 */ /* 0x000ee20000001000 */
[----:B0-----:R-:W-:Y:S02]  /*0ae0*/  FSEL R34, R13, 1, P5 ;  /* 0x3f8000000d227808 */ /* 0x001fe40002800000 */
[----:B------:R-:W-:-:S05]  /*0af0*/  FSETP.GEU.AND P5, PT, R12, 1.175494350822287508e-38, PT ;  /* 0x008000000c00780b */ /* 0x000fca0003fae000 */
[----:B------:R-:W0:Y:S01]  /*0b00*/  MUFU.SQRT R14, R14 ;  /* 0x0000000e000e7308 */ /* 0x000e220000002000 */
[----:B-1----:R-:W-:Y:S01]  /*0b10*/  FMUL R42, R19, R42 ;  /* 0x0000002a132a7220 */ /* 0x002fe20000400000 */
[----:B------:R-:W-:Y:S01]  /*0b20*/  @!P4 FMUL R15, R15, 16777216 ;  /* 0x4b8000000f0fc820 */ /* 0x000fe20000400000 */
[----:B------:R-:W-:Y:S01]  /*0b30*/  @P6 FMUL R12, R12, 0.25 ;  /* 0x3e8000000c0c6820 */ /* 0x000fe20000400000 */
[----:B---3--:R-:W-:Y:S02]  /*0b40*/  FMUL R33, R33, R18 ;  /* 0x0000001221217220 */ /* 0x008fe40000400000 */
[----:B------:R-:W1:Y:S01]  /*0b50*/  LDC.64 R18, c[0x0][0x218] ;  /* 0x00008600ff127b82 */ /* 0x000e620000000a00 */
[----:B------:R-:W-:Y:S01]  /*0b60*/  @!P4 FMUL R34, R34, 16777216 ;  /* 0x4b8000002222c820 */ /* 0x000fe20000400000 */
[----:B------:R-:W-:Y:S01]  /*0b70*/  @!P5 FMUL R12, R12, 16777216 ;  /* 0x4b8000000c0cd820 */ /* 0x000fe20000400000 */
[----:B------:R-:W3:Y:S01]  /*0b80*/  MUFU.RCP R15, R15 ;  /* 0x0000000f000f7308 */ /* 0x000ee20000001000 */
[----:B------:R-:W-:Y:S01]  /*0b90*/  FMUL R32, R32, R35 ;  /* 0x0000002320207220 */ /* 0x000fe20000400000 */
[----:B0-----:R-:W-:-:S02]  /*0ba0*/  FSETP.GT.AND P4, PT, R14, 8.50705917302346158658e+37, PT ;  /* 0x7e8000000e00780b */ /* 0x001fc40003f84000 */
[C---:B------:R-:W-:Y:S02]  /*0bb0*/  FSEL R35, R13.reuse, 1, P6 ;  /* 0x3f8000000d237808 */ /* 0x040fe40003000000 */
[----:B------:R-:W-:Y:S02]  /*0bc0*/  FSETP.GEU.AND P6, PT, R14, 1.175494350822287508e-38, PT ;  /* 0x008000000e00780b */ /* 0x000fe40003fce000 */
[----:B------:R-:W0:Y:S01]  /*0bd0*/  MUFU.RCP R12, R12 ;  /* 0x0000000c000c7308 */ /* 0x000e220000001000 */
[----:B------:R-:W-:Y:S01]  /*0be0*/  FSEL R17, R13, 1, P4 ;  /* 0x3f8000000d117808 */ /* 0x000fe20002000000 */
[----:B------:R-:W-:Y:S02]  /*0bf0*/  VIADD R13, R10, 0xffff8000 ;  /* 0xffff80000a0d7836 */ /* 0x000fe40000000000 */
[----:B------:R-:W-:-:S03]  /*0c00*/  @!P5 FMUL R35, R35, 16777216 ;  /* 0x4b8000002323d820 */ /* 0x000fc60000400000 */
[----:B------:R-:W-:Y:S01]  /*0c10*/  @P4 FMUL R14, R14, 0.25 ;  /* 0x3e8000000e0e4820 */ /* 0x000fe20000400000 */
[----:B---3--:R-:W-:Y:S01]  /*0c20*/  FMUL R34, R15, R34 ;  /* 0x000000220f227220 */ /* 0x008fe20000400000 */
[----:B------:R-:W-:Y:S02]  /*0c30*/  VIADD R15, R11, 0xffff8000 ;  /* 0xffff80000b0f7836 */ /* 0x000fe40000000000 */
[----:B------:R-:W-:Y:S01]  /*0c40*/  @!P6 FMUL R14, R14, 16777216 ;  /* 0x4b8000000e0ee820 */ /* 0x000fe20000400000 */
[----:B-1----:R-:W-:-:S04]  /*0c50*/  IMAD.WIDE R10, R13, 0x4, R18 ;  /* 0x000000040d0a7825 */ /* 0x002fc800078e0212 */
[----:B0-----:R-:W-:Y:S01]  /*0c60*/  FMUL R35, R12, R35 ;  /* 0x000000230c237220 */ /* 0x001fe20000400000 */
[----:B------:R0:W1:Y:S01]  /*0c70*/  MUFU.RCP R36, R14 ;  /* 0x0000000e00247308 */ /* 0x0000620000001000 */
[----:B------:R-:W-:Y:S01]  /*0c80*/  IMAD.WIDE R18, R15, 0x4, R18 ;  /* 0x000000040f127825 */ /* 0x000fe200078e0212 */
[----:B------:R-:W-:Y:S02]  /*0c90*/  CS2R R12, SRZ ;  /* 0x00000000000c7805 */ /* 0x000fe4000001ff00 */
[----:B0-----:R-:W-:-:S06]  /*0ca0*/  CS2R R14, SRZ ;  /* 0x00000000000e7805 */ /* 0x001fcc000001ff00 */
[----:B------:R0:W3:Y:S01]  /*0cb0*/  @P3 LDG.E.128 R12, desc[UR4][R10.64] ;  /* 0x000000040a0c3981 */ /* 0x0000e2000c1e1d00 */
[----:B------:R-:W-:Y:S01]  /*0cc0*/  @!P6 FMUL R17, R17, 16777216 ;  /* 0x4b8000001111e820 */ /* 0x000fe20000400000 */
[----:B----4-:R-:W-:Y:S02]  /*0cd0*/  SEL R8, R8, RZ, P3 ;  /* 0x000000ff08087207 */ /* 0x010fe40001800000 */
[----:B-----5:R-:W-:Y:S01]  /*0ce0*/  SEL R16, R16, RZ, P3 ;  /* 0x000000ff10107207 */ /* 0x020fe20001800000 */
[----:B-1----:R-:W-:Y:S01]  /*0cf0*/  FMUL R36, R36, R17 ;  /* 0x0000001124247220 */ /* 0x002fe20000400000 */
[----:B------:R-:W-:Y:S02]  /*0d00*/  SEL R9, R9, RZ, P3 ;  /* 0x000000ff09097207 */ /* 0x000fe40001800000 */
[----:B0-----:R-:W-:Y:S02]  /*0d10*/  CS2R R10, SRZ ;  /* 0x00000000000a7805 */ /* 0x001fe4000001ff00 */
[----:B------:R-:W-:-:S02]  /*0d20*/  SEL R40, R40, RZ, P3 ;  /* 0x000000ff28287207 */ /* 0x000fc40001800000 */
[----:B------:R-:W-:Y:S02]  /*0d30*/  SEL R45, R45, RZ, P3 ;  /* 0x000000ff2d2d7207 */ /* 0x000fe40001800000 */
[----:B---3--:R-:W-:Y:S02]  /*0d40*/  SEL R17, R12, RZ, P3 ;  /* 0x000000ff0c117207 */ /* 0x008fe40001800000 */
[----:B------:R-:W-:Y:S02]  /*0d50*/  SEL R41, R13, RZ, P3 ;  /* 0x000000ff0d297207 */ /* 0x000fe40001800000 */
[----:B------:R-:W-:Y:S01]  /*0d60*/  SEL R12, R14, RZ, P3 ;  /* 0x000000ff0e0c7207 */ /* 0x000fe20001800000 */
[----:B------:R-:W-:Y:S02]  /*0d70*/  FADD R13, R17, -R8 ;  /* 0x80000008110d7221 */ /* 0x000fe40000000000 */
[----:B------:R-:W-:Y:S02]  /*0d80*/  FADD R41, R41, -R16 ;  /* 0x8000001029297221 */ /* 0x000fe40000000000 */
[----:B------:R-:W0:Y:S01]  /*0d90*/  LDC.64 R16, c[0x0][0x210] ;  /* 0x00008400ff107b82 */ /* 0x000e220000000a00 */
[----:B------:R-:W-:Y:S01]  /*0da0*/  FADD R12, R12, -R9 ;  /* 0x800000090c0c7221 */ /* 0x000fe20000000000 */
[----:B------:R-:W-:-:S06]  /*0db0*/  CS2R R8, SRZ ;  /* 0x0000000000087805 */ /* 0x000fcc000001ff00 */
[----:B------:R1:W3:Y:S01]  /*0dc0*/  @P2 LDG.E.128 R8, desc[UR4][R18.64] ;  /* 0x0000000412082981 */ /* 0x0002e2000c1e1d00 */
[----:B------:R-:W-:Y:S01]  /*0dd0*/  SEL R15, R15, RZ, P3 ;  /* 0x000000ff0f0f7207 */ /* 0x000fe20001800000 */
[----:B------:R-:W-:Y:S01]  /*0de0*/  FMUL R13, R44, R13 ;  /* 0x0000000d2c0d7220 */ /* 0x000fe20000400000 */
[----:B------:R-:W-:Y:S01]  /*0df0*/  SEL R14, R43, RZ, P3 ;  /* 0x000000ff2b0e7207 */ /* 0x000fe20001800000 */
[----:B------:R-:W-:Y:S02]  /*0e00*/  FMUL R42, R42, R12 ;  /* 0x0000000c2a2a7220 */ /* 0x000fe40000400000 */
[----:B------:R-:W-:Y:S01]  /*0e10*/  FFMA R40, R40, R13, R45 ;  /* 0x0000000d28287223 */ /* 0x000fe2000000002d */
[----:B------:R-:W-:Y:S01]  /*0e20*/  CS2R R12, SRZ ;  /* 0x00000000000c7805 */ /* 0x000fe2000001ff00 */
[----:B------:R-:W-:Y:S01]  /*0e30*/  FADD R43, R15, -R14 ;  /* 0x8000000e0f2b7221 */ /* 0x000fe20000000000 */
[----:B------:R-:W-:Y:S01]  /*0e40*/  CS2R R14, SRZ ;  /* 0x00000000000e7805 */ /* 0x000fe2000001ff00 */
[----:B------:R-:W-:Y:S01]  /*0e50*/  FMUL R41, R38, R41 ;  /* 0x0000002926297220 */ /* 0x000fe20000400000 */
[----:B-1----:R-:W-:Y:S01]  /*0e60*/  CS2R R18, SRZ ;  /* 0x0000000000127805 */ /* 0x002fe2000001ff00 */
[----:B0-----:R-:W-:-:S04]  /*0e70*/  IMAD.WIDE R44, R39, 0x4, R16 ;  /* 0x00000004272c7825 */ /* 0x001fc800078e0210 */
[----:B------:R-:W-:Y:S01]  /*0e80*/  IMAD.WIDE R38, R37, 0x4, R16 ;  /* 0x0000000425267825 */ /* 0x000fe200078e0210 */
[----:B------:R-:W-:Y:S01]  /*0e90*/  CS2R R16, SRZ ;  /* 0x0000000000107805 */ /* 0x000fe2000001ff00 */
[----:B------:R-:W4:Y:S05]  /*0ea0*/  @!P1 LDG.E.128 R12, desc[UR4][R44.64] ;  /* 0x000000042c0c9981 */ /* 0x000f2a000c1e1d00 */
[----:B------:R-:W5:Y:S01]  /*0eb0*/  @!P0 LDG.E.128 R16, desc[UR4][R38.64] ;  /* 0x0000000426108981 */ /* 0x000f62000c1e1d00 */
[----:B------:R-:W-:Y:S02]  /*0ec0*/  SEL R2, R2, RZ, P3 ;  /* 0x000000ff02027207 */ /* 0x000fe40001800000 */
[----:B------:R-:W-:-:S02]  /*0ed0*/  SEL R29, R29, RZ, P3 ;  /* 0x000000ff1d1d7207 */ /* 0x000fc40001800000 */
[----:B------:R-:W-:Y:S02]  /*0ee0*/  SEL R37, R0, RZ, P3 ;  /* 0x000000ff00257207 */ /* 0x000fe40001800000 */
[----:B------:R-:W-:Y:S01]  /*0ef0*/  SEL R31, R31, RZ, P3 ;  /* 0x000000ff1f1f7207 */ /* 0x000fe20001800000 */
[----:B------:R-:W-:Y:S01]  /*0f00*/  FFMA R42, R2, R42, R29 ;  /* 0x0000002a022a7223 */ /* 0x000fe2000000001d */
[----:B------:R-:W-:-:S03]  /*0f10*/  SEL R5, R5, RZ, P2 ;  /* 0x000000ff05057207 */ /* 0x000fc60001000000 */
[----:B------:R-:W-:Y:S01]  /*0f20*/  FFMA R41, R37, R41, R31 ;  /* 0x0000002925297223 */ /* 0x000fe2000000001f */
[----:B------:R-:W-:Y:S02]  /*0f30*/  SEL R31, R26, RZ, P2 ;  /* 0x000000ff1a1f7207 */ /* 0x000fe40001000000 */
[----:B------:R-:W-:Y:S02]  /*0f40*/  SEL R26, R7, RZ, P2 ;  /* 0x000000ff071a7207 */ /* 0x000fe40001000000 */
[----:B------:R-:W-:Y:S01]  /*0f50*/  SEL R24, R24, RZ, P2 ;  /* 0x000000ff18187207 */ /* 0x000fe20001000000 */
[----:B------:R-:W-:Y:S01]  /*0f60*/  FMUL R0, R32, R43 ;  /* 0x0000002b20007220 */ /* 0x000fe20000400000 */
[----:B------:R-:W-:Y:S02]  /*0f70*/  SEL R37, R4, RZ, P3 ;  /* 0x000000ff04257207 */ /* 0x000fe40001800000 */
[----:B------:R-:W-:Y:S02]  /*0f80*/  SEL R30, R30, RZ, P3 ;  /* 0x000000ff1e1e7207 */ /* 0x000fe40001800000 */
[----:B------:R-:W-:-:S02]  /*0f90*/  SEL R7, R22, RZ, P2 ;  /* 0x000000ff16077207 */ /* 0x000fc40001000000 */
[----:B------:R-:W-:Y:S01]  /*0fa0*/  SEL R25, R25, RZ, P2 ;  /* 0x000000ff19197207 */ /* 0x000fe20001000000 */
[----:B------:R-:W-:Y:S01]  /*0fb0*/  FFMA R0, R37, R0, R30 ;  /* 0x0000000025007223 */ /* 0x000fe2000000001e */
[----:B------:R-:W-:Y:S02]  /*0fc0*/  SEL R23, R23, RZ, P2 ;  /* 0x000000ff17177207 */ /* 0x000fe40001000000 */
[----:B--2---:R-:W-:Y:S02]  /*0fd0*/  SEL R22, R3, RZ, P2 ;  /* 0x000000ff03167207 */ /* 0x004fe40001000000 */
[----:B------:R-:W-:Y:S02]  /*0fe0*/  SEL R6, R6, RZ, P2 ;  /* 0x000000ff06067207 */ /* 0x000fe40001000000 */
[----:B------:R-:W-:Y:S02]  /*0ff0*/  FSETP.GEU.AND P5, PT, R40, RZ, PT ;  /* 0x000000ff2800720b */ /* 0x000fe40003fae000 */
[----:B------:R-:W-:-:S02]  /*1000*/  FSETP.GEU.AND P4, PT, R41, RZ, PT ;  /* 0x000000ff2900720b */ /* 0x000fc40003f8e000 */
[----:B------:R-:W-:Y:S02]  /*1010*/  FSETP.GEU.AND P3, PT, R42, RZ, PT ;  /* 0x000000ff2a00720b */ /* 0x000fe40003f6e000 */
[----:B---3--:R-:W-:Y:S02]  /*1020*/  SEL R2, R8, RZ, P2 ;  /* 0x000000ff08027207 */ /* 0x008fe40001000000 */
[----:B------:R-:W-:Y:S02]  /*1030*/  SEL R29, R9, RZ, P2 ;  /* 0x000000ff091d7207 */ /* 0x000fe40001000000 */
[----:B------:R-:W0:Y:S01]  /*1040*/  LDC.64 R8, c[0x0][0x240] ;  /* 0x00009000ff087b82 */ /* 0x000e220000000a00 */
[----:B------:R-:W-:Y:S02]  /*1050*/  SEL R10, R10, RZ, P2 ;  /* 0x000000ff0a0a7207 */ /* 0x000fe40001000000 */
[----:B------:R-:W-:Y:S01]  /*1060*/  SEL R11, R11, RZ, P2 ;  /* 0x000000ff0b0b7207 */ /* 0x000fe20001000000 */
[----:B------:R-:W-:Y:S01]  /*1070*/  FADD R29, R29, -R26 ;  /* 0x8000001a1d1d7221 */ /* 0x000fe20000000000 */
[----:B------:R-:W-:Y:S01]  /*1080*/  FADD R2, R2, -R5 ;  /* 0x8000000502027221 */ /* 0x000fe20000000000 */
[----:B------:R-:W-:-:S02]  /*1090*/  FADD R4, R10, -R31 ;  /* 0x8000001f0a047221 */ /* 0x000fc40000000000 */
[----:B------:R-:W-:Y:S01]  /*10a0*/  FADD R11, R11, -R24 ;  /* 0x800000180b0b7221 */ /* 0x000fe20000000000 */
[----:B------:R-:W-:Y:S01]  /*10b0*/  SEL R5, R28, RZ, P2 ;  /* 0x000000ff1c057207 */ /* 0x000fe20001000000 */
[----:B------:R-:W-:Y:S01]  /*10c0*/  FMUL R4, R35, R4 ;  /* 0x0000000423047220 */ /* 0x000fe20000400000 */
[----:B------:R-:W-:Y:S01]  /*10d0*/  SEL R10, R27, RZ, P2 ;  /* 0x000000ff1b0a7207 */ /* 0x000fe20001000000 */
[----:B------:R-:W-:Y:S01]  /*10e0*/  FMUL R29, R34, R29 ;  /* 0x0000001d221d7220 */ /* 0x000fe20000400000 */
[----:B------:R-:W-:Y:S01]  /*10f0*/  SEL R24, R21, RZ, P2 ;  /* 0x000000ff15187207 */ /* 0x000fe20001000000 */
[----:B------:R-:W-:Y:S01]  /*1100*/  FMUL R2, R33, R2 ;  /* 0x0000000221027220 */ /* 0x000fe20000400000 */
[----:B------:R-:W-:Y:S01]  /*1110*/  FMUL R11, R36, R11 ;  /* 0x0000000b240b7220 */ /* 0x000fe20000400000 */
[----:B------:R-:W-:Y:S01]  /*1120*/  FFMA R29, R10, R29, R7 ;  /* 0x0000001d0a1d7223 */ /* 0x000fe20000000007 */
[----:B------:R-:W-:Y:S01]  /*1130*/  FFMA R4, R25, R4, R22 ;  /* 0x0000000419047223 */ /* 0x000fe20000000016 */
[----:B------:R-:W-:Y:S01]  /*1140*/  FFMA R2, R5, R2, R24 ;  /* 0x0000000205027223 */ /* 0x000fe20000000018 */
[----:B------:R-:W-:Y:S01]  /*1150*/  FFMA R6, R23, R11, R6 ;  /* 0x0000000b17067223 */ /* 0x000fe20000000006 */
[----:B------:R-:W-:-:S02]  /*1160*/  FSETP.GEU.AND P2, PT, R0, RZ, PT ;  /* 0x000000ff0000720b */ /* 0x000fc40003f4e000 */
[----:B----4-:R-:W-:Y:S02]  /*1170*/  SEL R12, R12, RZ, !P1 ;  /* 0x000000ff0c0c7207 */ /* 0x010fe40004800000 */
[----:B------:R-:W-:Y:S02]  /*1180*/  SEL R13, R13, RZ, !P1 ;  /* 0x000000ff0d0d7207 */ /* 0x000fe40004800000 */
[----:B------:R-:W-:Y:S02]  /*1190*/  SEL R14, R14, RZ, !P1 ;  /* 0x000000ff0e0e7207 */ /* 0x000fe40004800000 */
[----:B------:R-:W-:Y:S02]  /*11a0*/  SEL R15, R15, RZ, !P1 ;  /* 0x000000ff0f0f7207 */ /* 0x000fe40004800000 */
[----:B------:R-:W-:Y:S02]  /*11b0*/  @P1 SEL R12, R40, RZ, P5 ;  /* 0x000000ff280c1207 */ /* 0x000fe40002800000 */
[----:B------:R-:W-:-:S02]  /*11c0*/  @P1 SEL R13, R41, RZ, P4 ;  /* 0x000000ff290d1207 */ /* 0x000fc40002000000 */
[----:B------:R-:W-:Y:S02]  /*11d0*/  @P1 SEL R14, R42, RZ, P3 ;  /* 0x000000ff2a0e1207 */ /* 0x000fe40001800000 */
[----:B------:R-:W-:Y:S02]  /*11e0*/  @P1 SEL R15, R0, RZ, P2 ;  /* 0x000000ff000f1207 */ /* 0x000fe40001000000 */
[----:B------:R-:W-:Y:S02]  /*11f0*/  FSETP.GEU.AND P4, PT, R2, RZ, PT ;  /* 0x000000ff0200720b */ /* 0x000fe40003f8e000 */
[----:B------:R-:W-:Y:S02]  /*1200*/  FSETP.GEU.AND P3, PT, R29, RZ, PT ;  /* 0x000000ff1d00720b */ /* 0x000fe40003f6e000 */
[----:B------:R-:W-:Y:S02]  /*1210*/  FSETP.GEU.AND P2, PT, R4, RZ, PT ;  /* 0x000000ff0400720b */ /* 0x000fe40003f4e000 */
[----:B------:R-:W-:Y:S01]  /*1220*/  FSETP.GEU.AND P1, PT, R6, RZ, PT ;  /* 0x000000ff0600720b */ /* 0x000fe20003f2e000 */
[----:B0-----:R-:W-:Y:S01]  /*1230*/  IMAD.WIDE R8, R20, 0x4, R8 ;  /* 0x0000000414087825 */ /* 0x001fe200078e0208 */
[----:B-----5:R-:W-:-:S02]  /*1240*/  SEL R16, R16, RZ, !P0 ;  /* 0x000000ff10107207 */ /* 0x020fc40004000000 */
[----:B------:R-:W-:Y:S02]  /*1250*/  SEL R17, R17, RZ, !P0 ;  /* 0x000000ff11117207 */ /* 0x000fe40004000000 */
[----:B------:R-:W-:Y:S02]  /*1260*/  SEL R18, R18, RZ, !P0 ;  /* 0x000000ff12127207 */ /* 0x000fe40004000000 */
[----:B------:R-:W-:Y:S02]  /*1270*/  SEL R19, R19, RZ, !P0 ;  /* 0x000000ff13137207 */ /* 0x000fe40004000000 */
[----:B------:R-:W-:Y:S02]  /*1280*/  @P0 SEL R16, R2, RZ, P4 ;  /* 0x000000ff02100207 */ /* 0x000fe40002000000 */
[----:B------:R-:W-:Y:S02]  /*1290*/  @P0 SEL R17, R29, RZ, P3 ;  /* 0x000000ff1d110207 */ /* 0x000fe40001800000 */
[----:B------:R-:W-:-:S02]  /*12a0*/  @P0 SEL R18, R4, RZ, P2 ;  /* 0x000000ff04120207 */ /* 0x000fc40001000000 */
[----:B------:R-:W-:Y:S01]  /*12b0*/  @P0 SEL R19, R6, RZ, P1 ;  /* 0x000000ff06130207 */ /* 0x000fe20000800000 */
[----:B------:R-:W-:Y:S04]  /*12c0*/  STG.E.128 desc[UR4][R8.64], R12 ;  /* 0x0000000c08007986 */ /* 0x000fe8000c101d04 */
[----:B------:R-:W-:Y:S01]  /*12d0*/  STG.E.128 desc[UR4][R8.64+0x800], R16 ;  /* 0x0008001008007986 */ /* 0x000fe2000c101d04 */
[----:B------:R-:W-:Y:S05]  /*12e0*/  EXIT ;  /* 0x000000000000794d */ /* 0x000fea0003800000 */
.L_x_0:
[----:B------:R-:W-:-:S00]  /*12f0*/  BRA `(.L_x_0) ;  /* 0xfffffffc00fc7947 */ /* 0x000fc0000383ffff */
[----:B------:R-:W-:-:S00]  /*1300*/  NOP ;  /* 0x0000000000007918 */ /* 0x000fc00000000000 */
[----:B------:R-:W-:-:S00]  /*1310*/  NOP ;  /* 0x0000000000007918 */ /* 0x000fc00000000000 */
[----:B------:R-:W-:-:S00]  /*1320*/  NOP ;  /* 0x0000000000007918 */ /* 0x000fc00000000000 */
[----:B------:R-:W-:-:S00]  /*1330*/  NOP ;  /* 0x0000000000007918 */ /* 0x000fc00000000000 */
[----:B------:R-:W-:-:S00]  /*1340*/  NOP ;  /* 0x0000000000007918 */ /* 0x000fc00000000000 */
[----:B------:R-:W-:-:S00]  /*1350*/  NOP ;  /* 0x0000000000007918 */ /* 0x000fc00000000000 */
[----:B------:R-:W-:-:S00]  /*1360*/  NOP ;  /* 0x0000000000007918 */ /* 0x000fc00000000000 */
[----:B------:R-:W-:-:S00]  /*1370*/  NOP ;  /* 0x0000000000007918 */ /* 0x000fc00000000000 */
.L_x_1:


//--------------------- .nv.global.init           --------------------------
	.section	.nv.global.init,"aw",@progbits
.nv.global.init:
	.type		_$_str,@object
	.size		_$_str,(_$_str_$_2 - _$_str)
_$_str:
        /*0000*/ 	.byte	0x5f, 0x5f, 0x43, 0x55, 0x44, 0x41, 0x5f, 0x46, 0x54, 0x5a, 0x00
	.type		_$_str_$_2,@object
	.size		_$_str_$_2,(.L_1 - _$_str_$_2)
_$_str_$_2:
        /*000b*/ 	.byte	0x5f, 0x5f, 0x43, 0x55, 0x44, 0x41, 0x5f, 0x50, 0x52, 0x45, 0x43, 0x5f, 0x53, 0x51, 0x52, 0x54
        /*001b*/ 	.byte	0x00
.L_1:


//--------------------- .nv.constant0.triton_poi_fused_cat_27 --------------------------
	.section	.nv.constant0.triton_poi_fused_cat_27,"a",@progbits
	.sectionflags	@""
	.align	4
.nv.constant0.triton_poi_fused_cat_27:
	.zero		588
